//
// Generated by NVIDIA NVVM Compiler
//
// Compiler Build ID: CL-36424714
// Cuda compilation tools, release 13.0, V13.0.88
// Based on NVVM 20.0.0
//

.version 9.0
.target sm_100
.address_size 64

	// .globl	_Z4testPi

.visible .entry _Z4testPi(
	.param .u64 .ptr .align 1 _Z4testPi_param_0
)
{
	.reg .b32 	%r<2>;
	.reg .b64 	%rd<3>;

	ld.param.u64 	%rd1, [_Z4testPi_param_0];
	cvta.to.global.u64 	%rd2, %rd1;
	atom.global.or.b32 	%r1, [%rd2+36], 1;
	ret;

}


// ===== COMPILED SASS (sm_100) =====

	.target	sm_100

	.elftype	@"ET_EXEC"


//--------------------- .note.nv.tkinfo           --------------------------
	.section	.note.nv.tkinfo,"",@"SHT_NOTE"
	.sectionflags	@"SHF_NOTE_NV_TKINFO"
	.tkinfo
        /*0018*/ 	.word	0x00000002
        /*0030*/ 	.string	""
        /*0030*/ 	.string	"ptxas"
        /*0030*/ 	.string	"Cuda compilation tools, release 13.0, V13.0.88"
        /*0030*/ 	.string	"Build cuda_13.0.r13.0/compiler.36424714_0"
        /*0030*/ 	.string	"-arch sm_100 -m 64 "



//--------------------- .note.nv.cuinfo           --------------------------
	.section	.note.nv.cuinfo,"",@"SHT_NOTE"
	.sectionflags	@"SHF_NOTE_NV_CUINFO"
        /*0018*/ 	.short	0x0002
        /*001a*/ 	.short	0x0064
        /*001c*/ 	.short	0x0082
	.zero		2


//--------------------- .nv.info                  --------------------------
	.section	.nv.info,"",@"SHT_CUDA_INFO"
	.align	4


	//----- nvinfo : EIATTR_REGCOUNT
	.align		4
        /*0000*/ 	.byte	0x04, 0x2f
        /*0002*/ 	.short	(.L_1 - .L_0)
	.align		4
.L_0:
        /*0004*/ 	.word	index@(_Z4testPi)
        /*0008*/ 	.word	0x00000008


	//----- nvinfo : EIATTR_FRAME_SIZE
	.align		4
.L_1:
        /*000c*/ 	.byte	0x04, 0x11
        /*000e*/ 	.short	(.L_3 - .L_2)
	.align		4
.L_2:
        /*0010*/ 	.word	index@(_Z4testPi)
        /*0014*/ 	.word	0x00000000


	//----- nvinfo : EIATTR_MIN_STACK_SIZE
	.align		4
.L_3:
        /*0018*/ 	.byte	0x04, 0x12
        /*001a*/ 	.short	(.L_5 - .L_4)
	.align		4
.L_4:
        /*001c*/ 	.word	index@(_Z4testPi)
        /*0020*/ 	.word	0x00000000
.L_5:


//--------------------- .nv.compat                --------------------------
	.section	.nv.compat,"",@"SHT_CUDA_COMPAT_INFO"
	.align	4
        /*0000*/ 	.byte	0x02, 0x09, 0x00, 0x00, 0x02, 0x02, 0x01, 0x00, 0x02, 0x05, 0x05, 0x00, 0x03, 0x07, 0x01, 0x01
        /*0010*/ 	.byte	0x02, 0x03, 0x00, 0x00, 0x02, 0x06, 0x01, 0x00, 0x04, 0x0b, 0x08, 0x00, 0x09, 0x00, 0x00, 0x00
        /*0020*/ 	.byte	0x00, 0x00, 0x00, 0x00


//--------------------- .nv.info._Z4testPi        --------------------------
	.section	.nv.info._Z4testPi,"",@"SHT_CUDA_INFO"
	.sectionflags	@""
	.align	4


	//----- nvinfo : EIATTR_CUDA_API_VERSION
	.align		4
        /*0000*/ 	.byte	0x04, 0x37
        /*0002*/ 	.short	(.L_7 - .L_6)
.L_6:
        /*0004*/ 	.word	0x00000082


	//----- nvinfo : EIATTR_KPARAM_INFO
	.align		4
.L_7:
        /*0008*/ 	.byte	0x04, 0x17
        /*000a*/ 	.short	(.L_9 - .L_8)
.L_8:
        /*000c*/ 	.word	0x00000000
        /*0010*/ 	.short	0x0000
        /*0012*/ 	.short	0x0000
        /*0014*/ 	.byte	0x00, 0xf5, 0x21, 0x00


	//----- nvinfo : EIATTR_SPARSE_MMA_MASK
	.align		4
.L_9:
        /*0018*/ 	.byte	0x03, 0x50
        /*001a*/ 	.short	0x0000


	//----- nvinfo : EIATTR_MAXREG_COUNT
	.align		4
        /*001c*/ 	.byte	0x03, 0x1b
        /*001e*/ 	.short	0x00ff


	//----- nvinfo : EIATTR_MERCURY_ISA_VERSION
	.align		4
        /*0020*/ 	.byte	0x03, 0x5f
        /*0022*/ 	.short	0x0101


	//----- nvinfo : EIATTR_INT_WARP_WIDE_INSTR_OFFSETS
	.align		4
        /*0024*/ 	.byte	0x04, 0x31
        /*0026*/ 	.short	(.L_11 - .L_10)


	//   ....[0]....
.L_10:
        /*0028*/ 	.word	0x00000040


	//   ....[1]....
        /*002c*/ 	.word	0x00000050


	//----- nvinfo : EIATTR_VRC_CTA_INIT_COUNT
	.align		4
.L_11:
        /*0030*/ 	.byte	0x02, 0x4a
	.zero		1
	.zero		1


	//----- nvinfo : EIATTR_EXIT_INSTR_OFFSETS
	.align		4
        /*0034*/ 	.byte	0x04, 0x1c
        /*0036*/ 	.short	(.L_13 - .L_12)


	//   ....[0]....
.L_12:
        /*0038*/ 	.word	0x000000f0


	//----- nvinfo : EIATTR_CBANK_PARAM_SIZE
	.align		4
.L_13:
        /*003c*/ 	.byte	0x03, 0x19
        /*003e*/ 	.short	0x0008


	//----- nvinfo : EIATTR_PARAM_CBANK
	.align		4
        /*0040*/ 	.byte	0x04, 0x0a
        /*0042*/ 	.short	(.L_15 - .L_14)
	.align		4
.L_14:
        /*0044*/ 	.word	index@(.nv.constant0._Z4testPi)
        /*0048*/ 	.short	0x0380
        /*004a*/ 	.short	0x0008


	//----- nvinfo : EIATTR_SW_WAR
	.align		4
.L_15:
        /*004c*/ 	.byte	0x04, 0x36
        /*004e*/ 	.short	(.L_17 - .L_16)
.L_16:
        /*0050*/ 	.word	0x00000008
.L_17:


//--------------------- .nv.callgraph             --------------------------
	.section	.nv.callgraph,"",@"SHT_CUDA_CALLGRAPH"
	.align	4
	.sectionentsize	8
	.align		4
        /*0000*/ 	.word	0x00000000
	.align		4
        /*0004*/ 	.word	0xffffffff
	.align		4
        /*0008*/ 	.word	0x00000000
	.align		4
        /*000c*/ 	.word	0xfffffffe
	.align		4
        /*0010*/ 	.word	0x00000000
	.align		4
        /*0014*/ 	.word	0xfffffffd
	.align		4
        /*0018*/ 	.word	0x00000000
	.align		4
        /*001c*/ 	.word	0xfffffffc


//--------------------- .text._Z4testPi           --------------------------
	.section	.text._Z4testPi,"ax",@progbits
	.align	128
        .global         _Z4testPi
        .type           _Z4testPi,@function
        .size           _Z4testPi,(.L_x_1 - _Z4testPi)
        .other          _Z4testPi,@"STO_CUDA_ENTRY STV_DEFAULT"
_Z4testPi:
.text._Z4testPi:
[----:B------:R-:W-:Y:S01]  /*0000*/  LDC R1, c[0x0][0x37c] ;  /* 0x0000df00ff017b82 */ /* 0x000fe20000000800 */
[----:B------:R-:W0:Y:S01]  /*0010*/  S2R R2, SR_LANEID ;  /* 0x0000000000027919 */ /* 0x000e220000000000 */
[----:B------:R-:W-:Y:S01]  /*0020*/  IMAD.MOV.U32 R0, RZ, RZ, 0x1 ;  /* 0x00000001ff007424 */ /* 0x000fe200078e00ff */
[----:B------:R-:W1:Y:S05]  /*0030*/  LDCU.64 UR6, c[0x0][0x380] ;  /* 0x00007000ff0677ac */ /* 0x000e6a0008000a00 */
[----:B------:R-:W2:Y:S01]  /*0040*/  REDUX.OR UR10, R0 ;  /* 0x00000000000a73c4 */ /* 0x000ea20000004000 */
[----:B------:R-:W-:Y:S01]  /*0050*/  VOTEU.ANY UR4, UPT, PT ;  /* 0x0000000000047886 */ /* 0x000fe200038e0100 */
[----:B------:R-:W3:Y:S01]  /*0060*/  LDCU.64 UR8, c[0x0][0x358] ;  /* 0x00006b00ff0877ac */ /* 0x000ee20008000a00 */
[----:B------:R-:W-:-:S02]  /*0070*/  UFLO.U32 UR4, UR4 ;  /* 0x00000004000472bd */ /* 0x000fc400080e0000 */
[----:B-1----:R-:W-:Y:S01]  /*0080*/  UIADD3 UR5, UP0, UPT, UR6, 0x24, URZ ;  /* 0x0000002406057890 */ /* 0x002fe2000ff1e0ff */
[----:B--2---:R-:W-:-:S03]  /*0090*/  MOV R5, UR10 ;  /* 0x0000000a00057c02 */ /* 0x004fc60008000f00 */
[----:B0-----:R-:W-:Y:S01]  /*00a0*/  ISETP.EQ.U32.AND P0, PT, R2, UR4, PT ;  /* 0x0000000402007c0c */ /* 0x001fe2000bf02070 */
[----:B------:R-:W-:Y:S01]  /*00b0*/  UIADD3.X UR4, UPT, UPT, URZ, UR7, URZ, UP0, !UPT ;  /* 0x00000007ff047290 */ /* 0x000fe200087fe4ff */
[----:B------:R-:W-:-:S05]  /*00c0*/  IMAD.U32 R2, RZ, RZ, UR5 ;  /* 0x00000005ff027e24 */ /* 0x000fca000f8e00ff */
[----:B------:R-:W-:-:S06]  /*00d0*/  MOV R3, UR4 ;  /* 0x0000000400037c02 */ /* 0x000fcc0008000f00 */
[----:B---3--:R-:W-:Y:S01]  /*00e0*/  @P0 REDG.E.OR.STRONG.GPU desc[UR8][R2.64], R5 ;  /* 0x000000050200098e */ /* 0x008fe2000f12e108 */
[----:B------:R-:W-:Y:S05]  /*00f0*/  EXIT ;  /* 0x000000000000794d */ /* 0x000fea0003800000 */
.L_x_0:
[----:B------:R-:W-:-:S00]  /*0100*/  BRA `(.L_x_0) ;  /* 0xfffffffc00fc7947 */ /* 0x000fc0000383ffff */
[----:B------:R-:W-:-:S00]  /*0110*/  NOP ;  /* 0x0000000000007918 */ /* 0x000fc00000000000 */
        /* <DEDUP_REMOVED lines=14> */
.L_x_1:


//--------------------- .nv.shared.reserved.0     --------------------------
	.section	.nv.shared.reserved.0,"aw",@nobits
	.weak		__nv_reservedSMEM_offset_0_alias
	.size		__nv_reservedSMEM_offset_0_alias, 0, 64
	.other		__nv_reservedSMEM_offset_0_alias,@"STO_CUDA_RESERVED_SHARED STV_DEFAULT"
__nv_reservedSMEM_offset_0_alias:
	.zero		0
	.zero		64


//--------------------- .nv.constant0._Z4testPi   --------------------------
	.section	.nv.constant0._Z4testPi,"a",@progbits
	.sectionflags	@""
	.align	4
.nv.constant0._Z4testPi:
	.zero		904


//--------------------- SYMBOLS --------------------------

	.type		.nv.reservedSmem.offset0,@object
	.size		.nv.reservedSmem.offset0,0x4
